//
// Generated by NVIDIA NVVM Compiler
//
// Compiler Build ID: CL-36424714
// Cuda compilation tools, release 13.0, V13.0.88
// Based on NVVM 20.0.0
//

.version 9.0
.target sm_100
.address_size 64

	// .globl	_Z9matrixMulPiS_S_iii

.visible .entry _Z9matrixMulPiS_S_iii(
	.param .u64 .ptr .align 1 _Z9matrixMulPiS_S_iii_param_0,
	.param .u64 .ptr .align 1 _Z9matrixMulPiS_S_iii_param_1,
	.param .u64 .ptr .align 1 _Z9matrixMulPiS_S_iii_param_2,
	.param .u32 _Z9matrixMulPiS_S_iii_param_3,
	.param .u32 _Z9matrixMulPiS_S_iii_param_4,
	.param .u32 _Z9matrixMulPiS_S_iii_param_5
)
{
	.reg .pred 	%p<13>;
	.reg .b32 	%r<96>;
	.reg .b64 	%rd<53>;

	ld.param.u64 	%rd8, [_Z9matrixMulPiS_S_iii_param_0];
	ld.param.u64 	%rd9, [_Z9matrixMulPiS_S_iii_param_1];
	ld.param.u64 	%rd7, [_Z9matrixMulPiS_S_iii_param_2];
	ld.param.u32 	%r27, [_Z9matrixMulPiS_S_iii_param_3];
	ld.param.u32 	%r25, [_Z9matrixMulPiS_S_iii_param_4];
	ld.param.u32 	%r26, [_Z9matrixMulPiS_S_iii_param_5];
	cvta.to.global.u64 	%rd1, %rd9;
	cvta.to.global.u64 	%rd2, %rd8;
	mov.u32 	%r28, %ctaid.y;
	mov.u32 	%r29, %ntid.y;
	mov.u32 	%r30, %tid.y;
	mad.lo.s32 	%r1, %r28, %r29, %r30;
	mov.u32 	%r31, %ctaid.x;
	mov.u32 	%r32, %ntid.x;
	mov.u32 	%r33, %tid.x;
	mad.lo.s32 	%r2, %r31, %r32, %r33;
	setp.ge.s32 	%p1, %r1, %r27;
	setp.ge.s32 	%p2, %r2, %r26;
	or.pred  	%p3, %p1, %p2;
	@%p3 bra 	$L__BB0_13;
	cvta.to.global.u64 	%rd10, %rd7;
	mad.lo.s32 	%r34, %r26, %r1, %r2;
	mul.wide.s32 	%rd11, %r34, 4;
	add.s64 	%rd3, %rd10, %rd11;
	mov.b32 	%r35, 0;
	st.global.u32 	[%rd3], %r35;
	setp.lt.s32 	%p4, %r25, 1;
	@%p4 bra 	$L__BB0_13;
	mul.lo.s32 	%r3, %r25, %r1;
	and.b32  	%r4, %r25, 7;
	setp.lt.u32 	%p5, %r25, 8;
	mov.b32 	%r90, 0;
	mov.u32 	%r93, %r90;
	@%p5 bra 	$L__BB0_5;
	and.b32  	%r93, %r25, 2147483640;
	neg.s32 	%r88, %r93;
	shl.b32 	%r7, %r26, 3;
	mul.wide.u32 	%rd12, %r3, 4;
	add.s64 	%rd13, %rd12, %rd2;
	add.s64 	%rd52, %rd13, 16;
	mov.b32 	%r90, 0;
	mul.wide.s32 	%rd16, %r26, 4;
	mov.u32 	%r87, %r2;
$L__BB0_4:
	.pragma "nounroll";
	ld.global.u32 	%r38, [%rd52+-16];
	mul.wide.s32 	%rd14, %r87, 4;
	add.s64 	%rd15, %rd1, %rd14;
	ld.global.u32 	%r39, [%rd15];
	mad.lo.s32 	%r40, %r39, %r38, %r90;
	st.global.u32 	[%rd3], %r40;
	ld.global.u32 	%r41, [%rd52+-12];
	add.s64 	%rd17, %rd15, %rd16;
	ld.global.u32 	%r42, [%rd17];
	mad.lo.s32 	%r43, %r42, %r41, %r40;
	st.global.u32 	[%rd3], %r43;
	ld.global.u32 	%r44, [%rd52+-8];
	add.s64 	%rd18, %rd17, %rd16;
	ld.global.u32 	%r45, [%rd18];
	mad.lo.s32 	%r46, %r45, %r44, %r43;
	st.global.u32 	[%rd3], %r46;
	ld.global.u32 	%r47, [%rd52+-4];
	add.s64 	%rd19, %rd18, %rd16;
	ld.global.u32 	%r48, [%rd19];
	mad.lo.s32 	%r49, %r48, %r47, %r46;
	st.global.u32 	[%rd3], %r49;
	ld.global.u32 	%r50, [%rd52];
	add.s64 	%rd20, %rd19, %rd16;
	ld.global.u32 	%r51, [%rd20];
	mad.lo.s32 	%r52, %r51, %r50, %r49;
	st.global.u32 	[%rd3], %r52;
	ld.global.u32 	%r53, [%rd52+4];
	add.s64 	%rd21, %rd20, %rd16;
	ld.global.u32 	%r54, [%rd21];
	mad.lo.s32 	%r55, %r54, %r53, %r52;
	st.global.u32 	[%rd3], %r55;
	ld.global.u32 	%r56, [%rd52+8];
	add.s64 	%rd22, %rd21, %rd16;
	ld.global.u32 	%r57, [%rd22];
	mad.lo.s32 	%r58, %r57, %r56, %r55;
	st.global.u32 	[%rd3], %r58;
	ld.global.u32 	%r59, [%rd52+12];
	add.s64 	%rd23, %rd22, %rd16;
	ld.global.u32 	%r60, [%rd23];
	mad.lo.s32 	%r90, %r60, %r59, %r58;
	st.global.u32 	[%rd3], %r90;
	add.s32 	%r88, %r88, 8;
	add.s32 	%r87, %r87, %r7;
	add.s64 	%rd52, %rd52, 32;
	setp.ne.s32 	%p6, %r88, 0;
	@%p6 bra 	$L__BB0_4;
$L__BB0_5:
	setp.eq.s32 	%p7, %r4, 0;
	@%p7 bra 	$L__BB0_13;
	and.b32  	%r16, %r25, 3;
	setp.lt.u32 	%p8, %r4, 4;
	@%p8 bra 	$L__BB0_8;
	add.s32 	%r61, %r93, %r3;
	mul.wide.u32 	%rd24, %r61, 4;
	add.s64 	%rd25, %rd2, %rd24;
	ld.global.u32 	%r62, [%rd25];
	mad.lo.s32 	%r63, %r93, %r26, %r2;
	mul.wide.s32 	%rd26, %r63, 4;
	add.s64 	%rd27, %rd1, %rd26;
	ld.global.u32 	%r64, [%rd27];
	mad.lo.s32 	%r65, %r64, %r62, %r90;
	st.global.u32 	[%rd3], %r65;
	cvt.u64.u32 	%rd28, %r3;
	cvt.u64.u32 	%rd29, %r93;
	add.s64 	%rd30, %rd29, %rd28;
	shl.b64 	%rd31, %rd30, 2;
	add.s64 	%rd32, %rd2, %rd31;
	ld.global.u32 	%r66, [%rd32+4];
	mul.wide.s32 	%rd33, %r26, 4;
	add.s64 	%rd34, %rd27, %rd33;
	ld.global.u32 	%r67, [%rd34];
	mad.lo.s32 	%r68, %r67, %r66, %r65;
	st.global.u32 	[%rd3], %r68;
	ld.global.u32 	%r69, [%rd32+8];
	add.s64 	%rd35, %rd34, %rd33;
	ld.global.u32 	%r70, [%rd35];
	mad.lo.s32 	%r71, %r70, %r69, %r68;
	st.global.u32 	[%rd3], %r71;
	ld.global.u32 	%r72, [%rd32+12];
	add.s64 	%rd36, %rd35, %rd33;
	ld.global.u32 	%r73, [%rd36];
	mad.lo.s32 	%r90, %r73, %r72, %r71;
	st.global.u32 	[%rd3], %r90;
	add.s32 	%r93, %r93, 4;
$L__BB0_8:
	setp.eq.s32 	%p9, %r16, 0;
	@%p9 bra 	$L__BB0_13;
	setp.eq.s32 	%p10, %r16, 1;
	@%p10 bra 	$L__BB0_11;
	add.s32 	%r74, %r93, %r3;
	mul.wide.u32 	%rd37, %r74, 4;
	add.s64 	%rd38, %rd2, %rd37;
	ld.global.u32 	%r75, [%rd38];
	mad.lo.s32 	%r76, %r93, %r26, %r2;
	mul.wide.s32 	%rd39, %r76, 4;
	add.s64 	%rd40, %rd1, %rd39;
	ld.global.u32 	%r77, [%rd40];
	mad.lo.s32 	%r78, %r77, %r75, %r90;
	st.global.u32 	[%rd3], %r78;
	cvt.u64.u32 	%rd41, %r3;
	cvt.u64.u32 	%rd42, %r93;
	add.s64 	%rd43, %rd42, %rd41;
	shl.b64 	%rd44, %rd43, 2;
	add.s64 	%rd45, %rd2, %rd44;
	ld.global.u32 	%r79, [%rd45+4];
	mul.wide.s32 	%rd46, %r26, 4;
	add.s64 	%rd47, %rd40, %rd46;
	ld.global.u32 	%r80, [%rd47];
	mad.lo.s32 	%r90, %r80, %r79, %r78;
	st.global.u32 	[%rd3], %r90;
	add.s32 	%r93, %r93, 2;
$L__BB0_11:
	and.b32  	%r81, %r25, 1;
	setp.eq.b32 	%p11, %r81, 1;
	not.pred 	%p12, %p11;
	@%p12 bra 	$L__BB0_13;
	add.s32 	%r82, %r93, %r3;
	mul.wide.u32 	%rd48, %r82, 4;
	add.s64 	%rd49, %rd2, %rd48;
	ld.global.u32 	%r83, [%rd49];
	mad.lo.s32 	%r84, %r93, %r26, %r2;
	mul.wide.s32 	%rd50, %r84, 4;
	add.s64 	%rd51, %rd1, %rd50;
	ld.global.u32 	%r85, [%rd51];
	mad.lo.s32 	%r86, %r85, %r83, %r90;
	st.global.u32 	[%rd3], %r86;
$L__BB0_13:
	ret;

}


// ===== COMPILED SASS (sm_100) =====

	.target	sm_100

	.elftype	@"ET_EXEC"


//--------------------- .note.nv.tkinfo           --------------------------
	.section	.note.nv.tkinfo,"",@"SHT_NOTE"
	.sectionflags	@"SHF_NOTE_NV_TKINFO"
	.tkinfo
        /*0018*/ 	.word	0x00000002
        /*0030*/ 	.string	""
        /*0030*/ 	.string	"ptxas"
        /*0030*/ 	.string	"Cuda compilation tools, release 13.0, V13.0.88"
        /*0030*/ 	.string	"Build cuda_13.0.r13.0/compiler.36424714_0"
        /*0030*/ 	.string	"-arch sm_100 -m 64 "



//--------------------- .note.nv.cuinfo           --------------------------
	.section	.note.nv.cuinfo,"",@"SHT_NOTE"
	.sectionflags	@"SHF_NOTE_NV_CUINFO"
        /*0018*/ 	.short	0x0002
        /*001a*/ 	.short	0x0064
        /*001c*/ 	.short	0x0082
	.zero		2


//--------------------- .nv.info                  --------------------------
	.section	.nv.info,"",@"SHT_CUDA_INFO"
	.align	4


	//----- nvinfo : EIATTR_REGCOUNT
	.align		4
        /*0000*/ 	.byte	0x04, 0x2f
        /*0002*/ 	.short	(.L_1 - .L_0)
	.align		4
.L_0:
        /*0004*/ 	.word	index@(_Z9matrixMulPiS_S_iii)
        /*0008*/ 	.word	0x0000001c


	//----- nvinfo : EIATTR_FRAME_SIZE
	.align		4
.L_1:
        /*000c*/ 	.byte	0x04, 0x11
        /*000e*/ 	.short	(.L_3 - .L_2)
	.align		4
.L_2:
        /*0010*/ 	.word	index@(_Z9matrixMulPiS_S_iii)
        /*0014*/ 	.word	0x00000000


	//----- nvinfo : EIATTR_MIN_STACK_SIZE
	.align		4
.L_3:
        /*0018*/ 	.byte	0x04, 0x12
        /*001a*/ 	.short	(.L_5 - .L_4)
	.align		4
.L_4:
        /*001c*/ 	.word	index@(_Z9matrixMulPiS_S_iii)
        /*0020*/ 	.word	0x00000000
.L_5:


//--------------------- .nv.compat                --------------------------
	.section	.nv.compat,"",@"SHT_CUDA_COMPAT_INFO"
	.align	4
        /*0000*/ 	.byte	0x02, 0x09, 0x00, 0x00, 0x02, 0x02, 0x01, 0x00, 0x02, 0x05, 0x05, 0x00, 0x03, 0x07, 0x01, 0x01
        /*0010*/ 	.byte	0x02, 0x03, 0x00, 0x00, 0x02, 0x06, 0x01, 0x00, 0x04, 0x0b, 0x08, 0x00, 0x09, 0x00, 0x00, 0x00
        /*0020*/ 	.byte	0x00, 0x00, 0x00, 0x00


//--------------------- .nv.info._Z9matrixMulPiS_S_iii --------------------------
	.section	.nv.info._Z9matrixMulPiS_S_iii,"",@"SHT_CUDA_INFO"
	.sectionflags	@""
	.align	4


	//----- nvinfo : EIATTR_CUDA_API_VERSION
	.align		4
        /*0000*/ 	.byte	0x04, 0x37
        /*0002*/ 	.short	(.L_7 - .L_6)
.L_6:
        /*0004*/ 	.word	0x00000082


	//----- nvinfo : EIATTR_KPARAM_INFO
	.align		4
.L_7:
        /*0008*/ 	.byte	0x04, 0x17
        /*000a*/ 	.short	(.L_9 - .L_8)
.L_8:
        /*000c*/ 	.word	0x00000000
        /*0010*/ 	.short	0x0005
        /*0012*/ 	.short	0x0020
        /*0014*/ 	.byte	0x00, 0xf0, 0x11, 0x00


	//----- nvinfo : EIATTR_KPARAM_INFO
	.align		4
.L_9:
        /*0018*/ 	.byte	0x04, 0x17
        /*001a*/ 	.short	(.L_11 - .L_10)
.L_10:
        /*001c*/ 	.word	0x00000000
        /*0020*/ 	.short	0x0004
        /*0022*/ 	.short	0x001c
        /*0024*/ 	.byte	0x00, 0xf0, 0x11, 0x00


	//----- nvinfo : EIATTR_KPARAM_INFO
	.align		4
.L_11:
        /*0028*/ 	.byte	0x04, 0x17
        /*002a*/ 	.short	(.L_13 - .L_12)
.L_12:
        /*002c*/ 	.word	0x00000000
        /*0030*/ 	.short	0x0003
        /*0032*/ 	.short	0x0018
        /*0034*/ 	.byte	0x00, 0xf0, 0x11, 0x00


	//----- nvinfo : EIATTR_KPARAM_INFO
	.align		4
.L_13:
        /*0038*/ 	.byte	0x04, 0x17
        /*003a*/ 	.short	(.L_15 - .L_14)
.L_14:
        /*003c*/ 	.word	0x00000000
        /*0040*/ 	.short	0x0002
        /*0042*/ 	.short	0x0010
        /*0044*/ 	.byte	0x00, 0xf5, 0x21, 0x00


	//----- nvinfo : EIATTR_KPARAM_INFO
	.align		4
.L_15:
        /*0048*/ 	.byte	0x04, 0x17
        /*004a*/ 	.short	(.L_17 - .L_16)
.L_16:
        /*004c*/ 	.word	0x00000000
        /*0050*/ 	.short	0x0001
        /*0052*/ 	.short	0x0008
        /*0054*/ 	.byte	0x00, 0xf5, 0x21, 0x00


	//----- nvinfo : EIATTR_KPARAM_INFO
	.align		4
.L_17:
        /*0058*/ 	.byte	0x04, 0x17
        /*005a*/ 	.short	(.L_19 - .L_18)
.L_18:
        /*005c*/ 	.word	0x00000000
        /*0060*/ 	.short	0x0000
        /*0062*/ 	.short	0x0000
        /*0064*/ 	.byte	0x00, 0xf5, 0x21, 0x00


	//----- nvinfo : EIATTR_SPARSE_MMA_MASK
	.align		4
.L_19:
        /*0068*/ 	.byte	0x03, 0x50
        /*006a*/ 	.short	0x0000


	//----- nvinfo : EIATTR_MAXREG_COUNT
	.align		4
        /*006c*/ 	.byte	0x03, 0x1b
        /*006e*/ 	.short	0x00ff


	//----- nvinfo : EIATTR_MERCURY_ISA_VERSION
	.align		4
        /*0070*/ 	.byte	0x03, 0x5f
        /*0072*/ 	.short	0x0101


	//----- nvinfo : EIATTR_VRC_CTA_INIT_COUNT
	.align		4
        /*0074*/ 	.byte	0x02, 0x4a
	.zero		1
	.zero		1


	//----- nvinfo : EIATTR_EXIT_INSTR_OFFSETS
	.align		4
        /*0078*/ 	.byte	0x04, 0x1c
        /*007a*/ 	.short	(.L_21 - .L_20)


	//   ....[0]....
.L_20:
        /*007c*/ 	.word	0x000000d0


	//   ....[1]....
        /*0080*/ 	.word	0x00000150


	//   ....[2]....
        /*0084*/ 	.word	0x00000540


	//   ....[3]....
        /*0088*/ 	.word	0x00000780


	//   ....[4]....
        /*008c*/ 	.word	0x00000920


	//   ....[5]....
        /*0090*/ 	.word	0x000009d0


	//----- nvinfo : EIATTR_CBANK_PARAM_SIZE
	.align		4
.L_21:
        /*0094*/ 	.byte	0x03, 0x19
        /*0096*/ 	.short	0x0024


	//----- nvinfo : EIATTR_PARAM_CBANK
	.align		4
        /*0098*/ 	.byte	0x04, 0x0a
        /*009a*/ 	.short	(.L_23 - .L_22)
	.align		4
.L_22:
        /*009c*/ 	.word	index@(.nv.constant0._Z9matrixMulPiS_S_iii)
        /*00a0*/ 	.short	0x0380
        /*00a2*/ 	.short	0x0024


	//----- nvinfo : EIATTR_SW_WAR
	.align		4
.L_23:
        /*00a4*/ 	.byte	0x04, 0x36
        /*00a6*/ 	.short	(.L_25 - .L_24)
.L_24:
        /*00a8*/ 	.word	0x00000008
.L_25:


//--------------------- .nv.callgraph             --------------------------
	.section	.nv.callgraph,"",@"SHT_CUDA_CALLGRAPH"
	.align	4
	.sectionentsize	8
	.align		4
        /*0000*/ 	.word	0x00000000
	.align		4
        /*0004*/ 	.word	0xffffffff
	.align		4
        /*0008*/ 	.word	0x00000000
	.align		4
        /*000c*/ 	.word	0xfffffffe
	.align		4
        /*0010*/ 	.word	0x00000000
	.align		4
        /*0014*/ 	.word	0xfffffffd
	.align		4
        /*0018*/ 	.word	0x00000000
	.align		4
        /*001c*/ 	.word	0xfffffffc


//--------------------- .text._Z9matrixMulPiS_S_iii --------------------------
	.section	.text._Z9matrixMulPiS_S_iii,"ax",@progbits
	.align	128
        .global         _Z9matrixMulPiS_S_iii
        .type           _Z9matrixMulPiS_S_iii,@function
        .size           _Z9matrixMulPiS_S_iii,(.L_x_5 - _Z9matrixMulPiS_S_iii)
        .other          _Z9matrixMulPiS_S_iii,@"STO_CUDA_ENTRY STV_DEFAULT"
_Z9matrixMulPiS_S_iii:
.text._Z9matrixMulPiS_S_iii:
[----:B------:R-:W-:Y:S01]  /*0000*/  LDC R1, c[0x0][0x37c] ;  /* 0x0000df00ff017b82 */ /* 0x000fe20000000800 */
[----:B------:R-:W0:Y:S07]  /*0010*/  S2R R4, SR_TID.X ;  /* 0x0000000000047919 */ /* 0x000e2e0000002100 */
[----:B------:R-:W1:Y:S01]  /*0020*/  LDC R5, c[0x0][0x364] ;  /* 0x0000d900ff057b82 */ /* 0x000e620000000800 */
[----:B------:R-:W2:Y:S01]  /*0030*/  LDCU UR6, c[0x0][0x398] ;  /* 0x00007300ff0677ac */ /* 0x000ea20008000800 */
[----:B------:R-:W1:Y:S06]  /*0040*/  S2R R2, SR_TID.Y ;  /* 0x0000000000027919 */ /* 0x000e6c0000002200 */
[----:B------:R-:W0:Y:S08]  /*0050*/  S2UR UR5, SR_CTAID.X ;  /* 0x00000000000579c3 */ /* 0x000e300000002500 */
[----:B------:R-:W0:Y:S08]  /*0060*/  LDC R7, c[0x0][0x360] ;  /* 0x0000d800ff077b82 */ /* 0x000e300000000800 */
[----:B------:R-:W1:Y:S08]  /*0070*/  S2UR UR4, SR_CTAID.Y ;  /* 0x00000000000479c3 */ /* 0x000e700000002600 */
[----:B------:R-:W3:Y:S01]  /*0080*/  LDC R0, c[0x0][0x3a0] ;  /* 0x0000e800ff007b82 */ /* 0x000ee20000000800 */
[----:B0-----:R-:W-:-:S02]  /*0090*/  IMAD R7, R7, UR5, R4 ;  /* 0x0000000507077c24 */ /* 0x001fc4000f8e0204 */
[----:B-1----:R-:W-:-:S03]  /*00a0*/  IMAD R5, R5, UR4, R2 ;  /* 0x0000000405057c24 */ /* 0x002fc6000f8e0202 */
[----:B---3--:R-:W-:-:S04]  /*00b0*/  ISETP.GE.AND P0, PT, R7, R0, PT ;  /* 0x000000000700720c */ /* 0x008fc80003f06270 */
[----:B--2---:R-:W-:-:S13]  /*00c0*/  ISETP.GE.OR P0, PT, R5, UR6, P0 ;  /* 0x0000000605007c0c */ /* 0x004fda0008706670 */
[----:B------:R-:W-:Y:S05]  /*00d0*/  @P0 EXIT ;  /* 0x000000000000094d */ /* 0x000fea0003800000 */
[----:B------:R-:W0:Y:S01]  /*00e0*/  LDC R6, c[0x0][0x39c] ;  /* 0x0000e700ff067b82 */ /* 0x000e220000000800 */
[----:B------:R-:W1:Y:S01]  /*00f0*/  LDCU.64 UR4, c[0x0][0x358] ;  /* 0x00006b00ff0477ac */ /* 0x000e620008000a00 */
[----:B------:R-:W-:-:S06]  /*0100*/  IMAD R9, R5, R0, R7 ;  /* 0x0000000005097224 */ /* 0x000fcc00078e0207 */
[----:B------:R-:W2:Y:S01]  /*0110*/  LDC.64 R2, c[0x0][0x390] ;  /* 0x0000e400ff027b82 */ /* 0x000ea20000000a00 */
[----:B0-----:R-:W-:Y:S01]  /*0120*/  ISETP.GE.AND P0, PT, R6, 0x1, PT ;  /* 0x000000010600780c */ /* 0x001fe20003f06270 */
[----:B--2---:R-:W-:-:S05]  /*0130*/  IMAD.WIDE R2, R9, 0x4, R2 ;  /* 0x0000000409027825 */ /* 0x004fca00078e0202 */
[----:B-1----:R0:W-:Y:S07]  /*0140*/  STG.E desc[UR4][R2.64], RZ ;  /* 0x000000ff02007986 */ /* 0x0021ee000c101904 */
[----:B------:R-:W-:Y:S05]  /*0150*/  @!P0 EXIT ;  /* 0x000000000000894d */ /* 0x000fea0003800000 */
[C---:B------:R-:W-:Y:S01]  /*0160*/  ISETP.GE.U32.AND P1, PT, R6.reuse, 0x8, PT ;  /* 0x000000080600780c */ /* 0x040fe20003f26070 */
[----:B------:R-:W-:Y:S01]  /*0170*/  HFMA2 R11, -RZ, RZ, 0, 0 ;  /* 0x00000000ff0b7431 */ /* 0x000fe200000001ff */
[----:B------:R-:W-:Y:S01]  /*0180*/  LOP3.LUT R12, R6, 0x7, RZ, 0xc0, !PT ;  /* 0x00000007060c7812 */ /* 0x000fe200078ec0ff */
[----:B------:R-:W-:Y:S01]  /*0190*/  IMAD R8, R5, R6, RZ ;  /* 0x0000000605087224 */ /* 0x000fe200078e02ff */
[----:B------:R-:W-:Y:S02]  /*01a0*/  MOV R9, RZ ;  /* 0x000000ff00097202 */ /* 0x000fe40000000f00 */
[----:B------:R-:W-:-:S07]  /*01b0*/  ISETP.NE.AND P0, PT, R12, RZ, PT ;  /* 0x000000ff0c00720c */ /* 0x000fce0003f05270 */
[----:B------:R-:W-:Y:S06]  /*01c0*/  @!P1 BRA `(.L_x_0) ;  /* 0x0000000000dc9947 */ /* 0x000fec0003800000 */
[----:B------:R-:W1:Y:S01]  /*01d0*/  LDC.64 R4, c[0x0][0x380] ;  /* 0x0000e000ff047b82 */ /* 0x000e620000000a00 */
[----:B------:R-:W-:Y:S02]  /*01e0*/  LOP3.LUT R9, R6, 0x7ffffff8, RZ, 0xc0, !PT ;  /* 0x7ffffff806097812 */ /* 0x000fe400078ec0ff */
[----:B------:R-:W-:Y:S02]  /*01f0*/  MOV R11, RZ ;  /* 0x000000ff000b7202 */ /* 0x000fe40000000f00 */
[----:B------:R-:W-:Y:S02]  /*0200*/  MOV R13, R7 ;  /* 0x00000007000d7202 */ /* 0x000fe40000000f00 */
[----:B------:R-:W-:Y:S01]  /*0210*/  IADD3 R10, PT, PT, -R9, RZ, RZ ;  /* 0x000000ff090a7210 */ /* 0x000fe20007ffe1ff */
[----:B-1----:R-:W-:-:S03]  /*0220*/  IMAD.WIDE.U32 R4, R8, 0x4, R4 ;  /* 0x0000000408047825 */ /* 0x002fc600078e0004 */
[----:B------:R-:W-:-:S04]  /*0230*/  IADD3 R4, P1, PT, R4, 0x10, RZ ;  /* 0x0000001004047810 */ /* 0x000fc80007f3e0ff */
[----:B------:R-:W-:-:S09]  /*0240*/  IADD3.X R5, PT, PT, RZ, R5, RZ, P1, !PT ;  /* 0x00000005ff057210 */ /* 0x000fd20000ffe4ff */
.L_x_1:
[----:B------:R-:W1:Y:S01]  /*0250*/  LDC.64 R14, c[0x0][0x388] ;  /* 0x0000e200ff0e7b82 */ /* 0x000e620000000a00 */
[----:B--2---:R-:W2:Y:S01]  /*0260*/  LDG.E R16, desc[UR4][R4.64+-0x10] ;  /* 0xfffff00404107981 */ /* 0x004ea2000c1e1900 */
[----:B-1----:R-:W-:-:S05]  /*0270*/  IMAD.WIDE R14, R13, 0x4, R14 ;  /* 0x000000040d0e7825 */ /* 0x002fca00078e020e */
[----:B------:R-:W2:Y:S02]  /*0280*/  LDG.E R17, desc[UR4][R14.64] ;  /* 0x000000040e117981 */ /* 0x000ea4000c1e1900 */
[----:B--2---:R-:W-:Y:S02]  /*0290*/  IMAD R11, R16, R17, R11 ;  /* 0x00000011100b7224 */ /* 0x004fe400078e020b */
[----:B------:R-:W-:-:S03]  /*02a0*/  IMAD.WIDE R16, R0, 0x4, R14 ;  /* 0x0000000400107825 */ /* 0x000fc600078e020e */
[----:B------:R1:W-:Y:S04]  /*02b0*/  STG.E desc[UR4][R2.64], R11 ;  /* 0x0000000b02007986 */ /* 0x0003e8000c101904 */
[----:B------:R-:W2:Y:S04]  /*02c0*/  LDG.E R18, desc[UR4][R4.64+-0xc] ;  /* 0xfffff40404127981 */ /* 0x000ea8000c1e1900 */
[----:B------:R-:W2:Y:S02]  /*02d0*/  LDG.E R19, desc[UR4][R16.64] ;  /* 0x0000000410137981 */ /* 0x000ea4000c1e1900 */
[----:B--2---:R-:W-:-:S02]  /*02e0*/  IMAD R21, R18, R19, R11 ;  /* 0x0000001312157224 */ /* 0x004fc400078e020b */
[----:B------:R-:W-:-:S03]  /*02f0*/  IMAD.WIDE R18, R0, 0x4, R16 ;  /* 0x0000000400127825 */ /* 0x000fc600078e0210 */
[----:B------:R2:W-:Y:S04]  /*0300*/  STG.E desc[UR4][R2.64], R21 ;  /* 0x0000001502007986 */ /* 0x0005e8000c101904 */
[----:B------:R-:W3:Y:S04]  /*0310*/  LDG.E R20, desc[UR4][R4.64+-0x8] ;  /* 0xfffff80404147981 */ /* 0x000ee8000c1e1900 */
[----:B------:R-:W3:Y:S01]  /*0320*/  LDG.E R22, desc[UR4][R18.64] ;  /* 0x0000000412167981 */ /* 0x000ee2000c1e1900 */
[----:B------:R-:W-:-:S04]  /*0330*/  IMAD.WIDE R14, R0, 0x4, R18 ;  /* 0x00000004000e7825 */ /* 0x000fc800078e0212 */
[----:B---3--:R-:W-:-:S05]  /*0340*/  IMAD R23, R20, R22, R21 ;  /* 0x0000001614177224 */ /* 0x008fca00078e0215 */
[----:B------:R3:W-:Y:S04]  /*0350*/  STG.E desc[UR4][R2.64], R23 ;  /* 0x0000001702007986 */ /* 0x0007e8000c101904 */
[----:B------:R-:W4:Y:S04]  /*0360*/  LDG.E R20, desc[UR4][R4.64+-0x4] ;  /* 0xfffffc0404147981 */ /* 0x000f28000c1e1900 */
[----:B-1----:R-:W4:Y:S01]  /*0370*/  LDG.E R11, desc[UR4][R14.64] ;  /* 0x000000040e0b7981 */ /* 0x002f22000c1e1900 */
[----:B------:R-:W-:-:S04]  /*0380*/  IMAD.WIDE R16, R0, 0x4, R14 ;  /* 0x0000000400107825 */ /* 0x000fc800078e020e */
[----:B----4-:R-:W-:-:S05]  /*0390*/  IMAD R11, R20, R11, R23 ;  /* 0x0000000b140b7224 */ /* 0x010fca00078e0217 */
[----:B------:R1:W-:Y:S04]  /*03a0*/  STG.E desc[UR4][R2.64], R11 ;  /* 0x0000000b02007986 */ /* 0x0003e8000c101904 */
[----:B------:R-:W4:Y:S04]  /*03b0*/  LDG.E R20, desc[UR4][R4.64] ;  /* 0x0000000404147981 */ /* 0x000f28000c1e1900 */
[----:B--2---:R-:W4:Y:S01]  /*03c0*/  LDG.E R21, desc[UR4][R16.64] ;  /* 0x0000000410157981 */ /* 0x004f22000c1e1900 */
[----:B------:R-:W-:-:S04]  /*03d0*/  IMAD.WIDE R18, R0, 0x4, R16 ;  /* 0x0000000400127825 */ /* 0x000fc800078e0210 */
[----:B----4-:R-:W-:-:S05]  /*03e0*/  IMAD R21, R20, R21, R11 ;  /* 0x0000001514157224 */ /* 0x010fca00078e020b */
[----:B------:R2:W-:Y:S04]  /*03f0*/  STG.E desc[UR4][R2.64], R21 ;  /* 0x0000001502007986 */ /* 0x0005e8000c101904 */
[----:B------:R-:W3:Y:S04]  /*0400*/  LDG.E R20, desc[UR4][R4.64+0x4] ;  /* 0x0000040404147981 */ /* 0x000ee8000c1e1900 */
[----:B------:R-:W3:Y:S01]  /*0410*/  LDG.E R22, desc[UR4][R18.64] ;  /* 0x0000000412167981 */ /* 0x000ee2000c1e1900 */
[----:B------:R-:W-:-:S04]  /*0420*/  IMAD.WIDE R14, R0, 0x4, R18 ;  /* 0x00000004000e7825 */ /* 0x000fc800078e0212 */
[----:B---3--:R-:W-:-:S05]  /*0430*/  IMAD R23, R20, R22, R21 ;  /* 0x0000001614177224 */ /* 0x008fca00078e0215 */
[----:B------:R2:W-:Y:S04]  /*0440*/  STG.E desc[UR4][R2.64], R23 ;  /* 0x0000001702007986 */ /* 0x0005e8000c101904 */
[----:B------:R-:W3:Y:S04]  /*0450*/  LDG.E R20, desc[UR4][R4.64+0x8] ;  /* 0x0000080404147981 */ /* 0x000ee8000c1e1900 */
[----:B-1----:R-:W3:Y:S01]  /*0460*/  LDG.E R11, desc[UR4][R14.64] ;  /* 0x000000040e0b7981 */ /* 0x002ee2000c1e1900 */
[----:B------:R-:W-:Y:S01]  /*0470*/  IMAD.WIDE R16, R0, 0x4, R14 ;  /* 0x0000000400107825 */ /* 0x000fe200078e020e */
[----:B------:R-:W-:-:S03]  /*0480*/  IADD3 R10, PT, PT, R10, 0x8, RZ ;  /* 0x000000080a0a7810 */ /* 0x000fc60007ffe0ff */
[----:B---3--:R-:W-:-:S05]  /*0490*/  IMAD R25, R20, R11, R23 ;  /* 0x0000000b14197224 */ /* 0x008fca00078e0217 */
[----:B------:R2:W-:Y:S04]  /*04a0*/  STG.E desc[UR4][R2.64], R25 ;  /* 0x0000001902007986 */ /* 0x0005e8000c101904 */
[----:B------:R-:W3:Y:S04]  /*04b0*/  LDG.E R16, desc[UR4][R16.64] ;  /* 0x0000000410107981 */ /* 0x000ee8000c1e1900 */
[----:B------:R1:W3:Y:S01]  /*04c0*/  LDG.E R20, desc[UR4][R4.64+0xc] ;  /* 0x00000c0404147981 */ /* 0x0002e2000c1e1900 */
[----:B------:R-:W-:Y:S02]  /*04d0*/  ISETP.NE.AND P1, PT, R10, RZ, PT ;  /* 0x000000ff0a00720c */ /* 0x000fe40003f25270 */
[----:B------:R-:W-:-:S02]  /*04e0*/  LEA R13, R0, R13, 0x3 ;  /* 0x0000000d000d7211 */ /* 0x000fc400078e18ff */
[----:B-1----:R-:W-:-:S04]  /*04f0*/  IADD3 R4, P2, PT, R4, 0x20, RZ ;  /* 0x0000002004047810 */ /* 0x002fc80007f5e0ff */
[----:B------:R-:W-:Y:S01]  /*0500*/  IADD3.X R5, PT, PT, RZ, R5, RZ, P2, !PT ;  /* 0x00000005ff057210 */ /* 0x000fe200017fe4ff */
[----:B---3--:R-:W-:-:S05]  /*0510*/  IMAD R11, R20, R16, R25 ;  /* 0x00000010140b7224 */ /* 0x008fca00078e0219 */
[----:B------:R2:W-:Y:S01]  /*0520*/  STG.E desc[UR4][R2.64], R11 ;  /* 0x0000000b02007986 */ /* 0x0005e2000c101904 */
[----:B------:R-:W-:Y:S05]  /*0530*/  @P1 BRA `(.L_x_1) ;  /* 0xfffffffc00441947 */ /* 0x000fea000383ffff */
.L_x_0:
[----:B------:R-:W-:Y:S05]  /*0540*/  @!P0 EXIT ;  /* 0x000000000000894d */ /* 0x000fea0003800000 */
[----:B------:R-:W-:Y:S02]  /*0550*/  ISETP.GE.U32.AND P1, PT, R12, 0x4, PT ;  /* 0x000000040c00780c */ /* 0x000fe40003f26070 */
[----:B------:R-:W-:-:S04]  /*0560*/  LOP3.LUT R16, R6, 0x3, RZ, 0xc0, !PT ;  /* 0x0000000306107812 */ /* 0x000fc800078ec0ff */
[----:B------:R-:W-:-:S07]  /*0570*/  ISETP.NE.AND P0, PT, R16, RZ, PT ;  /* 0x000000ff1000720c */ /* 0x000fce0003f05270 */
[----:B------:R-:W-:Y:S06]  /*0580*/  @!P1 BRA `(.L_x_2) ;  /* 0x00000000007c9947 */ /* 0x000fec0003800000 */
[----:B------:R-:W1:Y:S01]  /*0590*/  LDC.64 R14, c[0x0][0x380] ;  /* 0x0000e000ff0e7b82 */ /* 0x000e620000000a00 */
[----:B------:R-:W-:Y:S01]  /*05a0*/  IADD3 R5, PT, PT, R8, R9, RZ ;  /* 0x0000000908057210 */ /* 0x000fe20007ffe0ff */
[----:B------:R-:W-:Y:S01]  /*05b0*/  IMAD R17, R9, R0, R7 ;  /* 0x0000000009117224 */ /* 0x000fe200078e0207 */
[----:B------:R-:W3:Y:S05]  /*05c0*/  LDCU.64 UR6, c[0x0][0x380] ;  /* 0x00007000ff0677ac */ /* 0x000eea0008000a00 */
[----:B------:R-:W4:Y:S01]  /*05d0*/  LDC.64 R12, c[0x0][0x388] ;  /* 0x0000e200ff0c7b82 */ /* 0x000f220000000a00 */
[----:B-1----:R-:W-:-:S06]  /*05e0*/  IMAD.WIDE.U32 R14, R5, 0x4, R14 ;  /* 0x00000004050e7825 */ /* 0x002fcc00078e000e */
[----:B------:R-:W5:Y:S01]  /*05f0*/  LDG.E R14, desc[UR4][R14.64] ;  /* 0x000000040e0e7981 */ /* 0x000f62000c1e1900 */
[----:B----4-:R-:W-:-:S05]  /*0600*/  IMAD.WIDE R12, R17, 0x4, R12 ;  /* 0x00000004110c7825 */ /* 0x010fca00078e020c */
[----:B------:R-:W5:Y:S01]  /*0610*/  LDG.E R10, desc[UR4][R12.64] ;  /* 0x000000040c0a7981 */ /* 0x000f62000c1e1900 */
[----:B------:R-:W-:-:S04]  /*0620*/  IADD3 R5, P1, PT, R8, R9, RZ ;  /* 0x0000000908057210 */ /* 0x000fc80007f3e0ff */
[----:B------:R-:W-:Y:S02]  /*0630*/  IADD3.X R18, PT, PT, RZ, RZ, RZ, P1, !PT ;  /* 0x000000ffff127210 */ /* 0x000fe40000ffe4ff */
[----:B---3--:R-:W-:-:S04]  /*0640*/  LEA R4, P1, R5, UR6, 0x2 ;  /* 0x0000000605047c11 */ /* 0x008fc8000f8210ff */
[----:B------:R-:W-:Y:S01]  /*0650*/  LEA.HI.X R5, R5, UR7, R18, 0x2, P1 ;  /* 0x0000000705057c11 */ /* 0x000fe200088f1412 */
[----:B-----5:R-:W-:Y:S02]  /*0660*/  IMAD R17, R14, R10, R11 ;  /* 0x0000000a0e117224 */ /* 0x020fe400078e020b */
[----:B--2---:R-:W-:-:S03]  /*0670*/  IMAD.WIDE R10, R0, 0x4, R12 ;  /* 0x00000004000a7825 */ /* 0x004fc600078e020c */
[----:B------:R1:W-:Y:S04]  /*0680*/  STG.E desc[UR4][R2.64], R17 ;  /* 0x0000001102007986 */ /* 0x0003e8000c101904 */
[----:B------:R-:W2:Y:S04]  /*0690*/  LDG.E R18, desc[UR4][R10.64] ;  /* 0x000000040a127981 */ /* 0x000ea8000c1e1900 */
[----:B------:R-:W2:Y:S01]  /*06a0*/  LDG.E R14, desc[UR4][R4.64+0x4] ;  /* 0x00000404040e7981 */ /* 0x000ea2000c1e1900 */
[----:B------:R-:W-:-:S04]  /*06b0*/  IMAD.WIDE R12, R0, 0x4, R10 ;  /* 0x00000004000c7825 */ /* 0x000fc800078e020a */
[----:B--2---:R-:W-:-:S05]  /*06c0*/  IMAD R19, R14, R18, R17 ;  /* 0x000000120e137224 */ /* 0x004fca00078e0211 */
[----:B------:R1:W-:Y:S04]  /*06d0*/  STG.E desc[UR4][R2.64], R19 ;  /* 0x0000001302007986 */ /* 0x0003e8000c101904 */
[----:B------:R-:W2:Y:S04]  /*06e0*/  LDG.E R14, desc[UR4][R4.64+0x8] ;  /* 0x00000804040e7981 */ /* 0x000ea8000c1e1900 */
[----:B------:R-:W2:Y:S02]  /*06f0*/  LDG.E R15, desc[UR4][R12.64] ;  /* 0x000000040c0f7981 */ /* 0x000ea4000c1e1900 */
[----:B--2---:R-:W-:-:S02]  /*0700*/  IMAD R21, R14, R15, R19 ;  /* 0x0000000f0e157224 */ /* 0x004fc400078e0213 */
[----:B------:R-:W-:-:S03]  /*0710*/  IMAD.WIDE R14, R0, 0x4, R12 ;  /* 0x00000004000e7825 */ /* 0x000fc600078e020c */
[----:B------:R1:W-:Y:S04]  /*0720*/  STG.E desc[UR4][R2.64], R21 ;  /* 0x0000001502007986 */ /* 0x0003e8000c101904 */
[----:B------:R-:W2:Y:S04]  /*0730*/  LDG.E R18, desc[UR4][R4.64+0xc] ;  /* 0x00000c0404127981 */ /* 0x000ea8000c1e1900 */
[----:B------:R-:W2:Y:S01]  /*0740*/  LDG.E R14, desc[UR4][R14.64] ;  /* 0x000000040e0e7981 */ /* 0x000ea2000c1e1900 */
[----:B------:R-:W-:Y:S01]  /*0750*/  IADD3 R9, PT, PT, R9, 0x4, RZ ;  /* 0x0000000409097810 */ /* 0x000fe20007ffe0ff */
[----:B--2---:R-:W-:-:S05]  /*0760*/  IMAD R11, R18, R14, R21 ;  /* 0x0000000e120b7224 */ /* 0x004fca00078e0215 */
[----:B------:R1:W-:Y:S02]  /*0770*/  STG.E desc[UR4][R2.64], R11 ;  /* 0x0000000b02007986 */ /* 0x0003e4000c101904 */
.L_x_2:
[----:B------:R-:W-:Y:S05]  /*0780*/  @!P0 EXIT ;  /* 0x000000000000894d */ /* 0x000fea0003800000 */
[----:B------:R-:W-:Y:S02]  /*0790*/  ISETP.NE.AND P1, PT, R16, 0x1, PT ;  /* 0x000000011000780c */ /* 0x000fe40003f25270 */
[----:B------:R-:W-:-:S04]  /*07a0*/  LOP3.LUT R6, R6, 0x1, RZ, 0xc0, !PT ;  /* 0x0000000106067812 */ /* 0x000fc800078ec0ff */
[----:B------:R-:W-:-:S07]  /*07b0*/  ISETP.NE.U32.AND P0, PT, R6, 0x1, PT ;  /* 0x000000010600780c */ /* 0x000fce0003f05070 */
[----:B------:R-:W-:Y:S06]  /*07c0*/  @!P1 BRA `(.L_x_3) ;  /* 0x0000000000549947 */ /* 0x000fec0003800000 */
[----:B------:R-:W3:Y:S01]  /*07d0*/  LDC.64 R4, c[0x0][0x380] ;  /* 0x0000e000ff047b82 */ /* 0x000ee20000000a00 */
[----:B------:R-:W-:Y:S01]  /*07e0*/  IADD3 R13, PT, PT, R8, R9, RZ ;  /* 0x00000009080d7210 */ /* 0x000fe20007ffe0ff */
[----:B-1----:R-:W-:Y:S01]  /*07f0*/  IMAD R17, R9, R0, R7 ;  /* 0x0000000009117224 */ /* 0x002fe200078e0207 */
[----:B------:R-:W1:Y:S05]  /*0800*/  LDCU.64 UR6, c[0x0][0x380] ;  /* 0x00007000ff0677ac */ /* 0x000e6a0008000a00 */
[----:B------:R-:W4:Y:S01]  /*0810*/  LDC.64 R14, c[0x0][0x388] ;  /* 0x0000e200ff0e7b82 */ /* 0x000f220000000a00 */
[----:B---3--:R-:W-:-:S06]  /*0820*/  IMAD.WIDE.U32 R12, R13, 0x4, R4 ;  /* 0x000000040d0c7825 */ /* 0x008fcc00078e0004 */
[----:B------:R-:W3:Y:S01]  /*0830*/  LDG.E R12, desc[UR4][R12.64] ;  /* 0x000000040c0c7981 */ /* 0x000ee2000c1e1900 */
[----:B----4-:R-:W-:-:S05]  /*0840*/  IMAD.WIDE R14, R17, 0x4, R14 ;  /* 0x00000004110e7825 */ /* 0x010fca00078e020e */
[----:B------:R-:W3:Y:S01]  /*0850*/  LDG.E R6, desc[UR4][R14.64] ;  /* 0x000000040e067981 */ /* 0x000ee2000c1e1900 */
[----:B------:R-:W-:-:S04]  /*0860*/  IADD3 R5, P1, PT, R8, R9, RZ ;  /* 0x0000000908057210 */ /* 0x000fc80007f3e0ff */
[----:B------:R-:W-:Y:S02]  /*0870*/  IADD3.X R10, PT, PT, RZ, RZ, RZ, P1, !PT ;  /* 0x000000ffff0a7210 */ /* 0x000fe40000ffe4ff */
[----:B-1----:R-:W-:Y:S01]  /*0880*/  LEA R4, P1, R5, UR6, 0x2 ;  /* 0x0000000605047c11 */ /* 0x002fe2000f8210ff */
[----:B------:R-:W-:-:S03]  /*0890*/  IMAD.WIDE R16, R0, 0x4, R14 ;  /* 0x0000000400107825 */ /* 0x000fc600078e020e */
[----:B------:R-:W-:Y:S01]  /*08a0*/  LEA.HI.X R5, R5, UR7, R10, 0x2, P1 ;  /* 0x0000000705057c11 */ /* 0x000fe200088f140a */
[----:B---3--:R-:W-:-:S05]  /*08b0*/  IMAD R19, R12, R6, R11 ;  /* 0x000000060c137224 */ /* 0x008fca00078e020b */
[----:B------:R3:W-:Y:S04]  /*08c0*/  STG.E desc[UR4][R2.64], R19 ;  /* 0x0000001302007986 */ /* 0x0007e8000c101904 */
[----:B------:R-:W2:Y:S04]  /*08d0*/  LDG.E R16, desc[UR4][R16.64] ;  /* 0x0000000410107981 */ /* 0x000ea8000c1e1900 */
[----:B------:R-:W2:Y:S01]  /*08e0*/  LDG.E R4, desc[UR4][R4.64+0x4] ;  /* 0x0000040404047981 */ /* 0x000ea2000c1e1900 */
[----:B------:R-:W-:Y:S01]  /*08f0*/  IADD3 R9, PT, PT, R9, 0x2, RZ ;  /* 0x0000000209097810 */ /* 0x000fe20007ffe0ff */
[----:B--2---:R-:W-:-:S05]  /*0900*/  IMAD R11, R4, R16, R19 ;  /* 0x00000010040b7224 */ /* 0x004fca00078e0213 */
[----:B------:R3:W-:Y:S02]  /*0910*/  STG.E desc[UR4][R2.64], R11 ;  /* 0x0000000b02007986 */ /* 0x0007e4000c101904 */
.L_x_3:
[----:B------:R-:W-:Y:S05]  /*0920*/  @P0 EXIT ;  /* 0x000000000000094d */ /* 0x000fea0003800000 */
[----:B------:R-:W4:Y:S01]  /*0930*/  LDC.64 R4, c[0x0][0x380] ;  /* 0x0000e000ff047b82 */ /* 0x000f220000000a00 */
[----:B------:R-:W-:Y:S01]  /*0940*/  IADD3 R15, PT, PT, R8, R9, RZ ;  /* 0x00000009080f7210 */ /* 0x000fe20007ffe0ff */
[----:B------:R-:W-:-:S06]  /*0950*/  IMAD R7, R9, R0, R7 ;  /* 0x0000000009077224 */ /* 0x000fcc00078e0207 */
[----:B------:R-:W5:Y:S01]  /*0960*/  LDC.64 R12, c[0x0][0x388] ;  /* 0x0000e200ff0c7b82 */ /* 0x000f620000000a00 */
[----:B----4-:R-:W-:-:S06]  /*0970*/  IMAD.WIDE.U32 R4, R15, 0x4, R4 ;  /* 0x000000040f047825 */ /* 0x010fcc00078e0004 */
[----:B------:R-:W1:Y:S01]  /*0980*/  LDG.E R4, desc[UR4][R4.64] ;  /* 0x0000000404047981 */ /* 0x000e62000c1e1900 */
[----:B-----5:R-:W-:-:S06]  /*0990*/  IMAD.WIDE R6, R7, 0x4, R12 ;  /* 0x0000000407067825 */ /* 0x020fcc00078e020c */
[----:B------:R-:W1:Y:S02]  /*09a0*/  LDG.E R6, desc[UR4][R6.64] ;  /* 0x0000000406067981 */ /* 0x000e64000c1e1900 */
[----:B-123--:R-:W-:-:S05]  /*09b0*/  IMAD R11, R4, R6, R11 ;  /* 0x00000006040b7224 */ /* 0x00efca00078e020b */
[----:B------:R-:W-:Y:S01]  /*09c0*/  STG.E desc[UR4][R2.64], R11 ;  /* 0x0000000b02007986 */ /* 0x000fe2000c101904 */
[----:B------:R-:W-:Y:S05]  /*09d0*/  EXIT ;  /* 0x000000000000794d */ /* 0x000fea0003800000 */
.L_x_4:
[----:B------:R-:W-:-:S00]  /*09e0*/  BRA `(.L_x_4) ;  /* 0xfffffffc00fc7947 */ /* 0x000fc0000383ffff */
[----:B------:R-:W-:-:S00]  /*09f0*/  NOP ;  /* 0x0000000000007918 */ /* 0x000fc00000000000 */
        /* <DEDUP_REMOVED lines=8> */
.L_x_5:


//--------------------- .nv.shared.reserved.0     --------------------------
	.section	.nv.shared.reserved.0,"aw",@nobits
	.weak		__nv_reservedSMEM_offset_0_alias
	.size		__nv_reservedSMEM_offset_0_alias, 0, 64
	.other		__nv_reservedSMEM_offset_0_alias,@"STO_CUDA_RESERVED_SHARED STV_DEFAULT"
__nv_reservedSMEM_offset_0_alias:
	.zero		0
	.zero		64


//--------------------- .nv.constant0._Z9matrixMulPiS_S_iii --------------------------
	.section	.nv.constant0._Z9matrixMulPiS_S_iii,"a",@progbits
	.sectionflags	@""
	.align	4
.nv.constant0._Z9matrixMulPiS_S_iii:
	.zero		932


//--------------------- SYMBOLS --------------------------

	.type		.nv.reservedSmem.offset0,@object
	.size		.nv.reservedSmem.offset0,0x4
